//
// Generated by NVIDIA NVVM Compiler
//
// Compiler Build ID: CL-36424714
// Cuda compilation tools, release 13.0, V13.0.88
// Based on NVVM 20.0.0
//

.version 9.0
.target sm_100
.address_size 64

	// .globl	_Z27ofi_cudaKernelMemcpy_kernelPcS_m

.visible .entry _Z27ofi_cudaKernelMemcpy_kernelPcS_m(
	.param .u64 .ptr .align 1 _Z27ofi_cudaKernelMemcpy_kernelPcS_m_param_0,
	.param .u64 .ptr .align 1 _Z27ofi_cudaKernelMemcpy_kernelPcS_m_param_1,
	.param .u64 _Z27ofi_cudaKernelMemcpy_kernelPcS_m_param_2
)
{
	.reg .pred 	%p<2>;
	.reg .b16 	%rs<2>;
	.reg .b32 	%r<5>;
	.reg .b64 	%rd<9>;

	ld.param.u64 	%rd2, [_Z27ofi_cudaKernelMemcpy_kernelPcS_m_param_0];
	ld.param.u64 	%rd3, [_Z27ofi_cudaKernelMemcpy_kernelPcS_m_param_1];
	ld.param.u64 	%rd4, [_Z27ofi_cudaKernelMemcpy_kernelPcS_m_param_2];
	mov.u32 	%r1, %ctaid.x;
	mov.u32 	%r2, %ntid.x;
	mov.u32 	%r3, %tid.x;
	mad.lo.s32 	%r4, %r1, %r2, %r3;
	cvt.u64.u32 	%rd1, %r4;
	setp.le.u64 	%p1, %rd4, %rd1;
	@%p1 bra 	$L__BB0_2;
	cvta.to.global.u64 	%rd5, %rd3;
	cvta.to.global.u64 	%rd6, %rd2;
	add.s64 	%rd7, %rd5, %rd1;
	ld.global.u8 	%rs1, [%rd7];
	add.s64 	%rd8, %rd6, %rd1;
	st.global.u8 	[%rd8], %rs1;
$L__BB0_2:
	ret;

}


// ===== COMPILED SASS (sm_100) =====

	.target	sm_100

	.elftype	@"ET_EXEC"


//--------------------- .note.nv.tkinfo           --------------------------
	.section	.note.nv.tkinfo,"",@"SHT_NOTE"
	.sectionflags	@"SHF_NOTE_NV_TKINFO"
	.tkinfo
        /*0018*/ 	.word	0x00000002
        /*0030*/ 	.string	""
        /*0030*/ 	.string	"ptxas"
        /*0030*/ 	.string	"Cuda compilation tools, release 13.0, V13.0.88"
        /*0030*/ 	.string	"Build cuda_13.0.r13.0/compiler.36424714_0"
        /*0030*/ 	.string	"-arch sm_100 -m 64 "



//--------------------- .note.nv.cuinfo           --------------------------
	.section	.note.nv.cuinfo,"",@"SHT_NOTE"
	.sectionflags	@"SHF_NOTE_NV_CUINFO"
        /*0018*/ 	.short	0x0002
        /*001a*/ 	.short	0x0064
        /*001c*/ 	.short	0x0082
	.zero		2


//--------------------- .nv.info                  --------------------------
	.section	.nv.info,"",@"SHT_CUDA_INFO"
	.align	4


	//----- nvinfo : EIATTR_REGCOUNT
	.align		4
        /*0000*/ 	.byte	0x04, 0x2f
        /*0002*/ 	.short	(.L_1 - .L_0)
	.align		4
.L_0:
        /*0004*/ 	.word	index@(_Z27ofi_cudaKernelMemcpy_kernelPcS_m)
        /*0008*/ 	.word	0x00000008


	//----- nvinfo : EIATTR_FRAME_SIZE
	.align		4
.L_1:
        /*000c*/ 	.byte	0x04, 0x11
        /*000e*/ 	.short	(.L_3 - .L_2)
	.align		4
.L_2:
        /*0010*/ 	.word	index@(_Z27ofi_cudaKernelMemcpy_kernelPcS_m)
        /*0014*/ 	.word	0x00000000


	//----- nvinfo : EIATTR_MIN_STACK_SIZE
	.align		4
.L_3:
        /*0018*/ 	.byte	0x04, 0x12
        /*001a*/ 	.short	(.L_5 - .L_4)
	.align		4
.L_4:
        /*001c*/ 	.word	index@(_Z27ofi_cudaKernelMemcpy_kernelPcS_m)
        /*0020*/ 	.word	0x00000000
.L_5:


//--------------------- .nv.compat                --------------------------
	.section	.nv.compat,"",@"SHT_CUDA_COMPAT_INFO"
	.align	4
        /*0000*/ 	.byte	0x02, 0x09, 0x00, 0x00, 0x02, 0x02, 0x01, 0x00, 0x02, 0x05, 0x05, 0x00, 0x03, 0x07, 0x01, 0x01
        /*0010*/ 	.byte	0x02, 0x03, 0x00, 0x00, 0x02, 0x06, 0x01, 0x00, 0x04, 0x0b, 0x08, 0x00, 0x09, 0x00, 0x00, 0x00
        /*0020*/ 	.byte	0x00, 0x00, 0x00, 0x00


//--------------------- .nv.info._Z27ofi_cudaKernelMemcpy_kernelPcS_m --------------------------
	.section	.nv.info._Z27ofi_cudaKernelMemcpy_kernelPcS_m,"",@"SHT_CUDA_INFO"
	.sectionflags	@""
	.align	4


	//----- nvinfo : EIATTR_CUDA_API_VERSION
	.align		4
        /*0000*/ 	.byte	0x04, 0x37
        /*0002*/ 	.short	(.L_7 - .L_6)
.L_6:
        /*0004*/ 	.word	0x00000082


	//----- nvinfo : EIATTR_KPARAM_INFO
	.align		4
.L_7:
        /*0008*/ 	.byte	0x04, 0x17
        /*000a*/ 	.short	(.L_9 - .L_8)
.L_8:
        /*000c*/ 	.word	0x00000000
        /*0010*/ 	.short	0x0002
        /*0012*/ 	.short	0x0010
        /*0014*/ 	.byte	0x00, 0xf0, 0x21, 0x00


	//----- nvinfo : EIATTR_KPARAM_INFO
	.align		4
.L_9:
        /*0018*/ 	.byte	0x04, 0x17
        /*001a*/ 	.short	(.L_11 - .L_10)
.L_10:
        /*001c*/ 	.word	0x00000000
        /*0020*/ 	.short	0x0001
        /*0022*/ 	.short	0x0008
        /*0024*/ 	.byte	0x00, 0xf5, 0x21, 0x00


	//----- nvinfo : EIATTR_KPARAM_INFO
	.align		4
.L_11:
        /*0028*/ 	.byte	0x04, 0x17
        /*002a*/ 	.short	(.L_13 - .L_12)
.L_12:
        /*002c*/ 	.word	0x00000000
        /*0030*/ 	.short	0x0000
        /*0032*/ 	.short	0x0000
        /*0034*/ 	.byte	0x00, 0xf5, 0x21, 0x00


	//----- nvinfo : EIATTR_SPARSE_MMA_MASK
	.align		4
.L_13:
        /*0038*/ 	.byte	0x03, 0x50
        /*003a*/ 	.short	0x0000


	//----- nvinfo : EIATTR_MAXREG_COUNT
	.align		4
        /*003c*/ 	.byte	0x03, 0x1b
        /*003e*/ 	.short	0x00ff


	//----- nvinfo : EIATTR_MERCURY_ISA_VERSION
	.align		4
        /*0040*/ 	.byte	0x03, 0x5f
        /*0042*/ 	.short	0x0101


	//----- nvinfo : EIATTR_VRC_CTA_INIT_COUNT
	.align		4
        /*0044*/ 	.byte	0x02, 0x4a
	.zero		1
	.zero		1


	//----- nvinfo : EIATTR_EXIT_INSTR_OFFSETS
	.align		4
        /*0048*/ 	.byte	0x04, 0x1c
        /*004a*/ 	.short	(.L_15 - .L_14)


	//   ....[0]....
.L_14:
        /*004c*/ 	.word	0x00000080


	//   ....[1]....
        /*0050*/ 	.word	0x00000110


	//----- nvinfo : EIATTR_CBANK_PARAM_SIZE
	.align		4
.L_15:
        /*0054*/ 	.byte	0x03, 0x19
        /*0056*/ 	.short	0x0018


	//----- nvinfo : EIATTR_PARAM_CBANK
	.align		4
        /*0058*/ 	.byte	0x04, 0x0a
        /*005a*/ 	.short	(.L_17 - .L_16)
	.align		4
.L_16:
        /*005c*/ 	.word	index@(.nv.constant0._Z27ofi_cudaKernelMemcpy_kernelPcS_m)
        /*0060*/ 	.short	0x0380
        /*0062*/ 	.short	0x0018


	//----- nvinfo : EIATTR_SW_WAR
	.align		4
.L_17:
        /*0064*/ 	.byte	0x04, 0x36
        /*0066*/ 	.short	(.L_19 - .L_18)
.L_18:
        /*0068*/ 	.word	0x00000008
.L_19:


//--------------------- .nv.callgraph             --------------------------
	.section	.nv.callgraph,"",@"SHT_CUDA_CALLGRAPH"
	.align	4
	.sectionentsize	8
	.align		4
        /*0000*/ 	.word	0x00000000
	.align		4
        /*0004*/ 	.word	0xffffffff
	.align		4
        /*0008*/ 	.word	0x00000000
	.align		4
        /*000c*/ 	.word	0xfffffffe
	.align		4
        /*0010*/ 	.word	0x00000000
	.align		4
        /*0014*/ 	.word	0xfffffffd
	.align		4
        /*0018*/ 	.word	0x00000000
	.align		4
        /*001c*/ 	.word	0xfffffffc


//--------------------- .text._Z27ofi_cudaKernelMemcpy_kernelPcS_m --------------------------
	.section	.text._Z27ofi_cudaKernelMemcpy_kernelPcS_m,"ax",@progbits
	.align	128
        .global         _Z27ofi_cudaKernelMemcpy_kernelPcS_m
        .type           _Z27ofi_cudaKernelMemcpy_kernelPcS_m,@function
        .size           _Z27ofi_cudaKernelMemcpy_kernelPcS_m,(.L_x_1 - _Z27ofi_cudaKernelMemcpy_kernelPcS_m)
        .other          _Z27ofi_cudaKernelMemcpy_kernelPcS_m,@"STO_CUDA_ENTRY STV_DEFAULT"
_Z27ofi_cudaKernelMemcpy_kernelPcS_m:
.text._Z27ofi_cudaKernelMemcpy_kernelPcS_m:
[----:B------:R-:W-:Y:S01]  /*0000*/  LDC R1, c[0x0][0x37c] ;  /* 0x0000df00ff017b82 */ /* 0x000fe20000000800 */
[----:B------:R-:W0:Y:S07]  /*0010*/  S2R R3, SR_TID.X ;  /* 0x0000000000037919 */ /* 0x000e2e0000002100 */
[----:B------:R-:W0:Y:S01]  /*0020*/  S2UR UR4, SR_CTAID.X ;  /* 0x00000000000479c3 */ /* 0x000e220000002500 */
[----:B------:R-:W1:Y:S07]  /*0030*/  LDCU.64 UR6, c[0x0][0x390] ;  /* 0x00007200ff0677ac */ /* 0x000e6e0008000a00 */
[----:B------:R-:W0:Y:S02]  /*0040*/  LDC R4, c[0x0][0x360] ;  /* 0x0000d800ff047b82 */ /* 0x000e240000000800 */
[----:B0-----:R-:W-:-:S05]  /*0050*/  IMAD R4, R4, UR4, R3 ;  /* 0x0000000404047c24 */ /* 0x001fca000f8e0203 */
[----:B-1----:R-:W-:-:S04]  /*0060*/  ISETP.GE.U32.AND P0, PT, R4, UR6, PT ;  /* 0x0000000604007c0c */ /* 0x002fc8000bf06070 */
[----:B------:R-:W-:-:S13]  /*0070*/  ISETP.GE.U32.AND.EX P0, PT, RZ, UR7, PT, P0 ;  /* 0x00000007ff007c0c */ /* 0x000fda000bf06100 */
[----:B------:R-:W-:Y:S05]  /*0080*/  @P0 EXIT ;  /* 0x000000000000094d */ /* 0x000fea0003800000 */
[----:B------:R-:W0:Y:S01]  /*0090*/  LDCU.128 UR8, c[0x0][0x380] ;  /* 0x00007000ff0877ac */ /* 0x000e220008000c00 */
[----:B------:R-:W1:Y:S01]  /*00a0*/  LDCU.64 UR4, c[0x0][0x358] ;  /* 0x00006b00ff0477ac */ /* 0x000e620008000a00 */
[----:B0-----:R-:W-:-:S05]  /*00b0*/  IADD3 R2, P0, PT, R4, UR10, RZ ;  /* 0x0000000a04027c10 */ /* 0x001fca000ff1e0ff */
[----:B------:R-:W-:-:S06]  /*00c0*/  IMAD.X R3, RZ, RZ, UR11, P0 ;  /* 0x0000000bff037e24 */ /* 0x000fcc00080e06ff */
[----:B-1----:R-:W2:Y:S01]  /*00d0*/  LDG.E.U8 R3, desc[UR4][R2.64] ;  /* 0x0000000402037981 */ /* 0x002ea2000c1e1100 */
[----:B------:R-:W-:-:S05]  /*00e0*/  IADD3 R4, P0, PT, R4, UR8, RZ ;  /* 0x0000000804047c10 */ /* 0x000fca000ff1e0ff */
[----:B------:R-:W-:-:S05]  /*00f0*/  IMAD.X R5, RZ, RZ, UR9, P0 ;  /* 0x00000009ff057e24 */ /* 0x000fca00080e06ff */
[----:B--2---:R-:W-:Y:S01]  /*0100*/  STG.E.U8 desc[UR4][R4.64], R3 ;  /* 0x0000000304007986 */ /* 0x004fe2000c101104 */
[----:B------:R-:W-:Y:S05]  /*0110*/  EXIT ;  /* 0x000000000000794d */ /* 0x000fea0003800000 */
.L_x_0:
[----:B------:R-:W-:-:S00]  /*0120*/  BRA `(.L_x_0) ;  /* 0xfffffffc00fc7947 */ /* 0x000fc0000383ffff */
[----:B------:R-:W-:-:S00]  /*0130*/  NOP ;  /* 0x0000000000007918 */ /* 0x000fc00000000000 */
        /* <DEDUP_REMOVED lines=12> */
.L_x_1:


//--------------------- .nv.shared.reserved.0     --------------------------
	.section	.nv.shared.reserved.0,"aw",@nobits
	.weak		__nv_reservedSMEM_offset_0_alias
	.size		__nv_reservedSMEM_offset_0_alias, 0, 64
	.other		__nv_reservedSMEM_offset_0_alias,@"STO_CUDA_RESERVED_SHARED STV_DEFAULT"
__nv_reservedSMEM_offset_0_alias:
	.zero		0
	.zero		64


//--------------------- .nv.constant0._Z27ofi_cudaKernelMemcpy_kernelPcS_m --------------------------
	.section	.nv.constant0._Z27ofi_cudaKernelMemcpy_kernelPcS_m,"a",@progbits
	.sectionflags	@""
	.align	4
.nv.constant0._Z27ofi_cudaKernelMemcpy_kernelPcS_m:
	.zero		920


//--------------------- SYMBOLS --------------------------

	.type		.nv.reservedSmem.offset0,@object
	.size		.nv.reservedSmem.offset0,0x4
